//
// Generated by NVIDIA NVVM Compiler
//
// Compiler Build ID: CL-36424714
// Cuda compilation tools, release 13.0, V13.0.88
// Based on NVVM 20.0.0
//

.version 9.0
.target sm_100
.address_size 64

	// .globl	_Z10drawSquarePci

.visible .entry _Z10drawSquarePci(
	.param .u64 .ptr .align 1 _Z10drawSquarePci_param_0,
	.param .u32 _Z10drawSquarePci_param_1
)
{
	.reg .pred 	%p<28>;
	.reg .b16 	%rs<18>;
	.reg .b32 	%r<58>;
	.reg .b64 	%rd<17>;

	ld.param.u64 	%rd2, [_Z10drawSquarePci_param_0];
	ld.param.u32 	%r38, [_Z10drawSquarePci_param_1];
	cvta.to.global.u64 	%rd1, %rd2;
	mov.u32 	%r1, %tid.x;
	mov.u32 	%r39, %ntid.x;
	mov.u32 	%r40, %ctaid.x;
	mul.lo.s32 	%r2, %r39, %r40;
	add.s32 	%r3, %r2, %r1;
	setp.lt.s32 	%p2, %r38, 1;
	@%p2 bra 	$L__BB0_22;
	mul.lo.s32 	%r4, %r38, %r38;
	setp.eq.s32 	%p3, %r3, 0;
	add.s32 	%r5, %r38, -1;
	setp.eq.s32 	%p4, %r3, %r5;
	or.pred  	%p1, %p3, %p4;
	and.b32  	%r6, %r38, 3;
	setp.lt.u32 	%p5, %r38, 4;
	mov.b32 	%r57, 0;
	@%p5 bra 	$L__BB0_12;
	and.b32  	%r57, %r38, 2147483644;
	sub.s32 	%r55, 4, %r38;
	neg.s32 	%r54, %r57;
	add.s32 	%r53, %r38, -2;
	add.s32 	%r43, %r1, %r38;
	add.s32 	%r51, %r43, %r2;
	shl.b32 	%r12, %r38, 2;
	shl.b32 	%r44, %r38, 1;
	add.s32 	%r50, %r3, %r44;
	mad.lo.s32 	%r49, %r38, 3, %r3;
	mov.b32 	%r52, 2;
	mov.u32 	%r48, %r3;
$L__BB0_3:
	.pragma "nounroll";
	add.s32 	%r23, %r55, -2;
	setp.ge.s32 	%p6, %r48, %r4;
	@%p6 bra 	$L__BB0_5;
	setp.eq.s32 	%p7, %r52, 2;
	setp.eq.s32 	%p8, %r23, 1;
	selp.b16 	%rs1, 42, 32, %p8;
	selp.b16 	%rs2, 42, %rs1, %p7;
	selp.b16 	%rs3, 42, %rs2, %p1;
	cvt.s64.s32 	%rd3, %r48;
	add.s64 	%rd4, %rd1, %rd3;
	st.global.u8 	[%rd4], %rs3;
$L__BB0_5:
	setp.ge.s32 	%p9, %r51, %r4;
	@%p9 bra 	$L__BB0_7;
	setp.eq.s32 	%p10, %r55, 2;
	selp.b16 	%rs4, 42, 32, %p10;
	selp.b16 	%rs5, 42, %rs4, %p1;
	cvt.s64.s32 	%rd5, %r51;
	add.s64 	%rd6, %rd1, %rd5;
	st.global.u8 	[%rd6], %rs5;
$L__BB0_7:
	setp.ge.s32 	%p11, %r50, %r4;
	@%p11 bra 	$L__BB0_9;
	setp.eq.s32 	%p12, %r23, -1;
	selp.b16 	%rs6, 42, 32, %p12;
	selp.b16 	%rs7, 42, %rs6, %p1;
	cvt.s64.s32 	%rd7, %r50;
	add.s64 	%rd8, %rd1, %rd7;
	st.global.u8 	[%rd8], %rs7;
$L__BB0_9:
	setp.ge.s32 	%p13, %r49, %r4;
	@%p13 bra 	$L__BB0_11;
	setp.eq.s32 	%p14, %r53, 2;
	selp.b16 	%rs8, 42, 32, %p14;
	selp.b16 	%rs9, 42, %rs8, %p1;
	cvt.s64.s32 	%rd9, %r49;
	add.s64 	%rd10, %rd1, %rd9;
	st.global.u8 	[%rd10], %rs9;
$L__BB0_11:
	add.s32 	%r55, %r55, 4;
	add.s32 	%r54, %r54, 4;
	add.s32 	%r53, %r53, -4;
	add.s32 	%r52, %r52, 4;
	add.s32 	%r51, %r51, %r12;
	add.s32 	%r50, %r50, %r12;
	add.s32 	%r49, %r49, %r12;
	add.s32 	%r48, %r48, %r12;
	setp.ne.s32 	%p15, %r54, 0;
	@%p15 bra 	$L__BB0_3;
$L__BB0_12:
	setp.eq.s32 	%p16, %r6, 0;
	@%p16 bra 	$L__BB0_22;
	setp.eq.s32 	%p17, %r6, 1;
	@%p17 bra 	$L__BB0_19;
	mad.lo.s32 	%r33, %r57, %r38, %r3;
	setp.ge.s32 	%p18, %r33, %r4;
	@%p18 bra 	$L__BB0_16;
	setp.eq.s32 	%p19, %r57, 0;
	setp.eq.s32 	%p20, %r57, %r5;
	selp.b16 	%rs10, 42, 32, %p20;
	selp.b16 	%rs11, 42, %rs10, %p19;
	selp.b16 	%rs12, 42, %rs11, %p1;
	cvt.s64.s32 	%rd11, %r33;
	add.s64 	%rd12, %rd1, %rd11;
	st.global.u8 	[%rd12], %rs12;
$L__BB0_16:
	add.s32 	%r34, %r33, %r38;
	setp.ge.s32 	%p21, %r34, %r4;
	@%p21 bra 	$L__BB0_18;
	add.s32 	%r46, %r38, -2;
	setp.eq.s32 	%p22, %r57, %r46;
	selp.b16 	%rs13, 42, 32, %p22;
	selp.b16 	%rs14, 42, %rs13, %p1;
	cvt.s64.s32 	%rd13, %r34;
	add.s64 	%rd14, %rd1, %rd13;
	st.global.u8 	[%rd14], %rs14;
$L__BB0_18:
	add.s32 	%r57, %r57, 2;
$L__BB0_19:
	and.b32  	%r47, %r38, 1;
	setp.eq.b32 	%p23, %r47, 1;
	not.pred 	%p24, %p23;
	@%p24 bra 	$L__BB0_22;
	mad.lo.s32 	%r37, %r57, %r38, %r3;
	setp.ge.s32 	%p25, %r37, %r4;
	@%p25 bra 	$L__BB0_22;
	setp.eq.s32 	%p26, %r57, 0;
	setp.eq.s32 	%p27, %r57, %r5;
	selp.b16 	%rs15, 42, 32, %p27;
	selp.b16 	%rs16, 42, %rs15, %p26;
	selp.b16 	%rs17, 42, %rs16, %p1;
	cvt.s64.s32 	%rd15, %r37;
	add.s64 	%rd16, %rd1, %rd15;
	st.global.u8 	[%rd16], %rs17;
$L__BB0_22:
	ret;

}


// ===== COMPILED SASS (sm_100) =====

	.target	sm_100

	.elftype	@"ET_EXEC"


//--------------------- .note.nv.tkinfo           --------------------------
	.section	.note.nv.tkinfo,"",@"SHT_NOTE"
	.sectionflags	@"SHF_NOTE_NV_TKINFO"
	.tkinfo
        /*0018*/ 	.word	0x00000002
        /*0030*/ 	.string	""
        /*0030*/ 	.string	"ptxas"
        /*0030*/ 	.string	"Cuda compilation tools, release 13.0, V13.0.88"
        /*0030*/ 	.string	"Build cuda_13.0.r13.0/compiler.36424714_0"
        /*0030*/ 	.string	"-arch sm_100 -m 64 "



//--------------------- .note.nv.cuinfo           --------------------------
	.section	.note.nv.cuinfo,"",@"SHT_NOTE"
	.sectionflags	@"SHF_NOTE_NV_CUINFO"
        /*0018*/ 	.short	0x0002
        /*001a*/ 	.short	0x0064
        /*001c*/ 	.short	0x0082
	.zero		2


//--------------------- .nv.info                  --------------------------
	.section	.nv.info,"",@"SHT_CUDA_INFO"
	.align	4


	//----- nvinfo : EIATTR_REGCOUNT
	.align		4
        /*0000*/ 	.byte	0x04, 0x2f
        /*0002*/ 	.short	(.L_1 - .L_0)
	.align		4
.L_0:
        /*0004*/ 	.word	index@(_Z10drawSquarePci)
        /*0008*/ 	.word	0x00000016


	//----- nvinfo : EIATTR_FRAME_SIZE
	.align		4
.L_1:
        /*000c*/ 	.byte	0x04, 0x11
        /*000e*/ 	.short	(.L_3 - .L_2)
	.align		4
.L_2:
        /*0010*/ 	.word	index@(_Z10drawSquarePci)
        /*0014*/ 	.word	0x00000000


	//----- nvinfo : EIATTR_MIN_STACK_SIZE
	.align		4
.L_3:
        /*0018*/ 	.byte	0x04, 0x12
        /*001a*/ 	.short	(.L_5 - .L_4)
	.align		4
.L_4:
        /*001c*/ 	.word	index@(_Z10drawSquarePci)
        /*0020*/ 	.word	0x00000000
.L_5:


//--------------------- .nv.compat                --------------------------
	.section	.nv.compat,"",@"SHT_CUDA_COMPAT_INFO"
	.align	4
        /*0000*/ 	.byte	0x02, 0x09, 0x00, 0x00, 0x02, 0x02, 0x01, 0x00, 0x02, 0x05, 0x05, 0x00, 0x03, 0x07, 0x01, 0x01
        /*0010*/ 	.byte	0x02, 0x03, 0x00, 0x00, 0x02, 0x06, 0x01, 0x00, 0x04, 0x0b, 0x08, 0x00, 0x09, 0x00, 0x00, 0x00
        /*0020*/ 	.byte	0x00, 0x00, 0x00, 0x00


//--------------------- .nv.info._Z10drawSquarePci --------------------------
	.section	.nv.info._Z10drawSquarePci,"",@"SHT_CUDA_INFO"
	.sectionflags	@""
	.align	4


	//----- nvinfo : EIATTR_CUDA_API_VERSION
	.align		4
        /*0000*/ 	.byte	0x04, 0x37
        /*0002*/ 	.short	(.L_7 - .L_6)
.L_6:
        /*0004*/ 	.word	0x00000082


	//----- nvinfo : EIATTR_KPARAM_INFO
	.align		4
.L_7:
        /*0008*/ 	.byte	0x04, 0x17
        /*000a*/ 	.short	(.L_9 - .L_8)
.L_8:
        /*000c*/ 	.word	0x00000000
        /*0010*/ 	.short	0x0001
        /*0012*/ 	.short	0x0008
        /*0014*/ 	.byte	0x00, 0xf0, 0x11, 0x00


	//----- nvinfo : EIATTR_KPARAM_INFO
	.align		4
.L_9:
        /*0018*/ 	.byte	0x04, 0x17
        /*001a*/ 	.short	(.L_11 - .L_10)
.L_10:
        /*001c*/ 	.word	0x00000000
        /*0020*/ 	.short	0x0000
        /*0022*/ 	.short	0x0000
        /*0024*/ 	.byte	0x00, 0xf5, 0x21, 0x00


	//----- nvinfo : EIATTR_SPARSE_MMA_MASK
	.align		4
.L_11:
        /*0028*/ 	.byte	0x03, 0x50
        /*002a*/ 	.short	0x0000


	//----- nvinfo : EIATTR_MAXREG_COUNT
	.align		4
        /*002c*/ 	.byte	0x03, 0x1b
        /*002e*/ 	.short	0x00ff


	//----- nvinfo : EIATTR_MERCURY_ISA_VERSION
	.align		4
        /*0030*/ 	.byte	0x03, 0x5f
        /*0032*/ 	.short	0x0101


	//----- nvinfo : EIATTR_VRC_CTA_INIT_COUNT
	.align		4
        /*0034*/ 	.byte	0x02, 0x4a
	.zero		1
	.zero		1


	//----- nvinfo : EIATTR_EXIT_INSTR_OFFSETS
	.align		4
        /*0038*/ 	.byte	0x04, 0x1c
        /*003a*/ 	.short	(.L_13 - .L_12)


	//   ....[0]....
.L_12:
        /*003c*/ 	.word	0x00000050


	//   ....[1]....
        /*0040*/ 	.word	0x00000590


	//   ....[2]....
        /*0044*/ 	.word	0x000007c0


	//   ....[3]....
        /*0048*/ 	.word	0x000007f0


	//   ....[4]....
        /*004c*/ 	.word	0x000008a0


	//----- nvinfo : EIATTR_CRS_STACK_SIZE
	.align		4
.L_13:
        /*0050*/ 	.byte	0x04, 0x1e
        /*0052*/ 	.short	(.L_15 - .L_14)
.L_14:
        /*0054*/ 	.word	0x00000000


	//----- nvinfo : EIATTR_CBANK_PARAM_SIZE
	.align		4
.L_15:
        /*0058*/ 	.byte	0x03, 0x19
        /*005a*/ 	.short	0x000c


	//----- nvinfo : EIATTR_PARAM_CBANK
	.align		4
        /*005c*/ 	.byte	0x04, 0x0a
        /*005e*/ 	.short	(.L_17 - .L_16)
	.align		4
.L_16:
        /*0060*/ 	.word	index@(.nv.constant0._Z10drawSquarePci)
        /*0064*/ 	.short	0x0380
        /*0066*/ 	.short	0x000c


	//----- nvinfo : EIATTR_SW_WAR
	.align		4
.L_17:
        /*0068*/ 	.byte	0x04, 0x36
        /*006a*/ 	.short	(.L_19 - .L_18)
.L_18:
        /*006c*/ 	.word	0x00000008
.L_19:


//--------------------- .nv.callgraph             --------------------------
	.section	.nv.callgraph,"",@"SHT_CUDA_CALLGRAPH"
	.align	4
	.sectionentsize	8
	.align		4
        /*0000*/ 	.word	0x00000000
	.align		4
        /*0004*/ 	.word	0xffffffff
	.align		4
        /*0008*/ 	.word	0x00000000
	.align		4
        /*000c*/ 	.word	0xfffffffe
	.align		4
        /*0010*/ 	.word	0x00000000
	.align		4
        /*0014*/ 	.word	0xfffffffd
	.align		4
        /*0018*/ 	.word	0x00000000
	.align		4
        /*001c*/ 	.word	0xfffffffc


//--------------------- .text._Z10drawSquarePci   --------------------------
	.section	.text._Z10drawSquarePci,"ax",@progbits
	.align	128
        .global         _Z10drawSquarePci
        .type           _Z10drawSquarePci,@function
        .size           _Z10drawSquarePci,(.L_x_16 - _Z10drawSquarePci)
        .other          _Z10drawSquarePci,@"STO_CUDA_ENTRY STV_DEFAULT"
_Z10drawSquarePci:
.text._Z10drawSquarePci:
[----:B------:R-:W-:Y:S01]  /*0000*/  LDC R1, c[0x0][0x37c] ;  /* 0x0000df00ff017b82 */ /* 0x000fe20000000800 */
[----:B------:R-:W0:Y:S07]  /*0010*/  LDCU UR4, c[0x0][0x388] ;  /* 0x00007100ff0477ac */ /* 0x000e2e0008000800 */
[----:B------:R-:W1:Y:S01]  /*0020*/  S2UR UR5, SR_CTAID.X ;  /* 0x00000000000579c3 */ /* 0x000e620000002500 */
[----:B0-----:R-:W-:-:S05]  /*0030*/  IMAD.U32 R6, RZ, RZ, UR4 ;  /* 0x00000004ff067e24 */ /* 0x001fca000f8e00ff */
[----:B------:R-:W-:-:S13]  /*0040*/  ISETP.GE.AND P0, PT, R6, 0x1, PT ;  /* 0x000000010600780c */ /* 0x000fda0003f06270 */
[----:B-1----:R-:W-:Y:S05]  /*0050*/  @!P0 EXIT ;  /* 0x000000000000894d */ /* 0x002fea0003800000 */
[----:B------:R-:W0:Y:S01]  /*0060*/  S2R R9, SR_TID.X ;  /* 0x0000000000097919 */ /* 0x000e220000002100 */
[----:B------:R-:W1:Y:S01]  /*0070*/  LDCU UR4, c[0x0][0x360] ;  /* 0x00006c00ff0477ac */ /* 0x000e620008000800 */
[C---:B------:R-:W-:Y:S01]  /*0080*/  ISETP.GE.U32.AND P1, PT, R6.reuse, 0x4, PT ;  /* 0x000000040600780c */ /* 0x040fe20003f26070 */
[C---:B------:R-:W-:Y:S01]  /*0090*/  VIADD R5, R6.reuse, 0xffffffff ;  /* 0xffffffff06057836 */ /* 0x040fe20000000000 */
[C---:B------:R-:W-:Y:S01]  /*00a0*/  LOP3.LUT R10, R6.reuse, 0x3, RZ, 0xc0, !PT ;  /* 0x00000003060a7812 */ /* 0x040fe200078ec0ff */
[----:B------:R-:W2:Y:S01]  /*00b0*/  LDCU.64 UR6, c[0x0][0x358] ;  /* 0x00006b00ff0677ac */ /* 0x000ea20008000a00 */
[----:B------:R-:W-:Y:S02]  /*00c0*/  IMAD R2, R6, R6, RZ ;  /* 0x0000000606027224 */ /* 0x000fe400078e02ff */
[----:B------:R-:W-:Y:S01]  /*00d0*/  IMAD.MOV.U32 R0, RZ, RZ, RZ ;  /* 0x000000ffff007224 */ /* 0x000fe200078e00ff */
[----:B-1----:R-:W-:-:S06]  /*00e0*/  UIMAD UR4, UR4, UR5, URZ ;  /* 0x00000005040472a4 */ /* 0x002fcc000f8e02ff */
[----:B0-----:R-:W-:-:S05]  /*00f0*/  VIADD R3, R9, UR4 ;  /* 0x0000000409037c36 */ /* 0x001fca0008000000 */
[----:B------:R-:W-:-:S04]  /*0100*/  ISETP.NE.AND P0, PT, R3, R5, PT ;  /* 0x000000050300720c */ /* 0x000fc80003f05270 */
[----:B------:R-:W-:Y:S01]  /*0110*/  ISETP.EQ.OR P0, PT, R3, RZ, !P0 ;  /* 0x000000ff0300720c */ /* 0x000fe20004702670 */
[----:B--2---:R-:W-:-:S12]  /*0120*/  @!P1 BRA `(.L_x_0) ;  /* 0x0000000400149947 */ /* 0x004fd80003800000 */
[----:B------:R-:W0:Y:S01]  /*0130*/  LDC R4, c[0x0][0x388] ;  /* 0x0000e200ff047b82 */ /* 0x000e220000000800 */
[C---:B------:R-:W-:Y:S01]  /*0140*/  LOP3.LUT R0, R6.reuse, 0x7ffffffc, RZ, 0xc0, !PT ;  /* 0x7ffffffc06007812 */ /* 0x040fe200078ec0ff */
[C---:B------:R-:W-:Y:S01]  /*0150*/  VIADD R14, R6.reuse, 0xfffffffe ;  /* 0xfffffffe060e7836 */ /* 0x040fe20000000000 */
[C---:B------:R-:W-:Y:S01]  /*0160*/  IADD3 R9, PT, PT, R6.reuse, UR4, R9 ;  /* 0x0000000406097c10 */ /* 0x040fe2000fffe009 */
[C-C-:B------:R-:W-:Y:S01]  /*0170*/  IMAD R11, R6.reuse, 0x2, R3.reuse ;  /* 0x00000002060b7824 */ /* 0x140fe200078e0203 */
[C---:B------:R-:W-:Y:S01]  /*0180*/  IADD3 R12, PT, PT, -R6.reuse, 0x4, RZ ;  /* 0x00000004060c7810 */ /* 0x040fe20007ffe1ff */
[--C-:B------:R-:W-:Y:S01]  /*0190*/  IMAD R13, R6, 0x3, R3.reuse ;  /* 0x00000003060d7824 */ /* 0x100fe200078e0203 */
[----:B------:R-:W1:Y:S01]  /*01a0*/  LDCU.64 UR8, c[0x0][0x380] ;  /* 0x00007000ff0877ac */ /* 0x000e620008000a00 */
[----:B------:R-:W-:Y:S02]  /*01b0*/  IMAD.MOV.U32 R16, RZ, RZ, 0x2 ;  /* 0x00000002ff107424 */ /* 0x000fe400078e00ff */
[----:B------:R-:W-:-:S02]  /*01c0*/  IMAD.MOV.U32 R15, RZ, RZ, R3 ;  /* 0x000000ffff0f7224 */ /* 0x000fc400078e0003 */
[----:B------:R-:W-:-:S07]  /*01d0*/  IMAD.MOV R18, RZ, RZ, -R0 ;  /* 0x000000ffff127224 */ /* 0x000fce00078e0a00 */
.L_x_9:
[-C--:B------:R-:W-:Y:S01]  /*01e0*/  ISETP.GE.AND P4, PT, R15, R2.reuse, PT ;  /* 0x000000020f00720c */ /* 0x080fe20003f86270 */
[----:B------:R-:W-:Y:S01]  /*01f0*/  BSSY.RECONVERGENT B0, `(.L_x_1) ;  /* 0x000000f000007945 */ /* 0x000fe20003800200 */
[-C--:B------:R-:W-:Y:S01]  /*0200*/  ISETP.GE.AND P1, PT, R9, R2.reuse, PT ;  /* 0x000000020900720c */ /* 0x080fe20003f26270 */
[----:B------:R-:W-:Y:S01]  /*0210*/  VIADD R19, R12, 0xfffffffe ;  /* 0xfffffffe0c137836 */ /* 0x000fe20000000000 */
[-C--:B------:R-:W-:Y:S02]  /*0220*/  ISETP.GE.AND P2, PT, R11, R2.reuse, PT ;  /* 0x000000020b00720c */ /* 0x080fe40003f46270 */
[----:B------:R-:W-:-:S07]  /*0230*/  ISETP.GE.AND P3, PT, R13, R2, PT ;  /* 0x000000020d00720c */ /* 0x000fce0003f66270 */
[----:B------:R-:W-:Y:S06]  /*0240*/  @P4 BRA `(.L_x_2) ;  /* 0x0000000000244947 */ /* 0x000fec0003800000 */
[----:B------:R-:W-:Y:S01]  /*0250*/  IMAD.MOV.U32 R7, RZ, RZ, 0x2a ;  /* 0x0000002aff077424 */ /* 0x000fe200078e00ff */
[----:B------:R-:W-:Y:S02]  /*0260*/  ISETP.NE.AND P5, PT, R19, 0x1, PT ;  /* 0x000000011300780c */ /* 0x000fe40003fa5270 */
[----:B------:R-:W-:Y:S02]  /*0270*/  ISETP.NE.AND P4, PT, R16, 0x2, PT ;  /* 0x000000021000780c */ /* 0x000fe40003f85270 */
[----:B------:R-:W-:Y:S02]  /*0280*/  SEL R7, R7, 0x20, !P5 ;  /* 0x0000002007077807 */ /* 0x000fe40006800000 */
[----:B-1----:R-:W-:Y:S02]  /*0290*/  IADD3 R6, P5, PT, R15, UR8, RZ ;  /* 0x000000080f067c10 */ /* 0x002fe4000ffbe0ff */
[----:B------:R-:W-:Y:S02]  /*02a0*/  SEL R8, R7, 0x2a, P4 ;  /* 0x0000002a07087807 */ /* 0x000fe40002000000 */
[----:B------:R-:W-:-:S02]  /*02b0*/  LEA.HI.X.SX32 R7, R15, UR9, 0x1, P5 ;  /* 0x000000090f077c11 */ /* 0x000fc4000a8f0eff */
[----:B------:R-:W-:-:S05]  /*02c0*/  SEL R17, R8, 0x2a, !P0 ;  /* 0x0000002a08117807 */ /* 0x000fca0004000000 */
[----:B------:R2:W-:Y:S02]  /*02d0*/  STG.E.U8 desc[UR6][R6.64], R17 ;  /* 0x0000001106007986 */ /* 0x0005e4000c101106 */
.L_x_2:
[----:B-1----:R-:W-:Y:S05]  /*02e0*/  BSYNC.RECONVERGENT B0 ;  /* 0x0000000000007941 */ /* 0x002fea0003800200 */
.L_x_1:
[----:B------:R-:W-:Y:S04]  /*02f0*/  BSSY.RECONVERGENT B0, `(.L_x_3) ;  /* 0x0000009000007945 */ /* 0x000fe80003800200 */
[----:B------:R-:W-:Y:S05]  /*0300*/  @P1 BRA `(.L_x_4) ;  /* 0x00000000001c1947 */ /* 0x000fea0003800000 */
[----:B------:R-:W-:Y:S01]  /*0310*/  IMAD.MOV.U32 R8, RZ, RZ, 0x2a ;  /* 0x0000002aff087424 */ /* 0x000fe200078e00ff */
[----:B------:R-:W-:Y:S02]  /*0320*/  ISETP.NE.AND P1, PT, R12, 0x2, PT ;  /* 0x000000020c00780c */ /* 0x000fe40003f25270 */
[C---:B--2---:R-:W-:Y:S02]  /*0330*/  IADD3 R6, P4, PT, R9.reuse, UR8, RZ ;  /* 0x0000000809067c10 */ /* 0x044fe4000ff9e0ff */
[----:B------:R-:W-:Y:S02]  /*0340*/  SEL R8, R8, 0x20, !P1 ;  /* 0x0000002008087807 */ /* 0x000fe40004800000 */
[----:B------:R-:W-:Y:S02]  /*0350*/  LEA.HI.X.SX32 R7, R9, UR9, 0x1, P4 ;  /* 0x0000000909077c11 */ /* 0x000fe4000a0f0eff */
[----:B------:R-:W-:-:S05]  /*0360*/  SEL R17, R8, 0x2a, !P0 ;  /* 0x0000002a08117807 */ /* 0x000fca0004000000 */
[----:B------:R1:W-:Y:S02]  /*0370*/  STG.E.U8 desc[UR6][R6.64], R17 ;  /* 0x0000001106007986 */ /* 0x0003e4000c101106 */
.L_x_4:
[----:B------:R-:W-:Y:S05]  /*0380*/  BSYNC.RECONVERGENT B0 ;  /* 0x0000000000007941 */ /* 0x000fea0003800200 */
.L_x_3:
[----:B------:R-:W-:Y:S04]  /*0390*/  BSSY.RECONVERGENT B0, `(.L_x_5) ;  /* 0x0000009000007945 */ /* 0x000fe80003800200 */
[----:B------:R-:W-:Y:S05]  /*03a0*/  @P2 BRA `(.L_x_6) ;  /* 0x00000000001c2947 */ /* 0x000fea0003800000 */
[----:B------:R-:W-:Y:S01]  /*03b0*/  IMAD.MOV.U32 R8, RZ, RZ, 0x2a ;  /* 0x0000002aff087424 */ /* 0x000fe200078e00ff */
[----:B------:R-:W-:Y:S02]  /*03c0*/  ISETP.NE.AND P1, PT, R19, -0x1, PT ;  /* 0xffffffff1300780c */ /* 0x000fe40003f25270 */
[C---:B-12---:R-:W-:Y:S02]  /*03d0*/  IADD3 R6, P2, PT, R11.reuse, UR8, RZ ;  /* 0x000000080b067c10 */ /* 0x046fe4000ff5e0ff */
[----:B------:R-:W-:Y:S02]  /*03e0*/  SEL R8, R8, 0x20, !P1 ;  /* 0x0000002008087807 */ /* 0x000fe40004800000 */
[----:B------:R-:W-:Y:S02]  /*03f0*/  LEA.HI.X.SX32 R7, R11, UR9, 0x1, P2 ;  /* 0x000000090b077c11 */ /* 0x000fe400090f0eff */
[----:B------:R-:W-:-:S05]  /*0400*/  SEL R17, R8, 0x2a, !P0 ;  /* 0x0000002a08117807 */ /* 0x000fca0004000000 */
[----:B------:R3:W-:Y:S02]  /*0410*/  STG.E.U8 desc[UR6][R6.64], R17 ;  /* 0x0000001106007986 */ /* 0x0007e4000c101106 */
.L_x_6:
[----:B------:R-:W-:Y:S05]  /*0420*/  BSYNC.RECONVERGENT B0 ;  /* 0x0000000000007941 */ /* 0x000fea0003800200 */
.L_x_5:
[----:B------:R-:W-:Y:S04]  /*0430*/  BSSY.RECONVERGENT B0, `(.L_x_7) ;  /* 0x0000009000007945 */ /* 0x000fe80003800200 */
[----:B------:R-:W-:Y:S05]  /*0440*/  @P3 BRA `(.L_x_8) ;  /* 0x00000000001c3947 */ /* 0x000fea0003800000 */
[----:B------:R-:W-:Y:S01]  /*0450*/  IMAD.MOV.U32 R8, RZ, RZ, 0x2a ;  /* 0x0000002aff087424 */ /* 0x000fe200078e00ff */
[----:B------:R-:W-:Y:S02]  /*0460*/  ISETP.NE.AND P1, PT, R14, 0x2, PT ;  /* 0x000000020e00780c */ /* 0x000fe40003f25270 */
[C---:B-123--:R-:W-:Y:S02]  /*0470*/  IADD3 R6, P2, PT, R13.reuse, UR8, RZ ;  /* 0x000000080d067c10 */ /* 0x04efe4000ff5e0ff */
[----:B------:R-:W-:Y:S02]  /*0480*/  SEL R8, R8, 0x20, !P1 ;  /* 0x0000002008087807 */ /* 0x000fe40004800000 */
[----:B------:R-:W-:Y:S02]  /*0490*/  LEA.HI.X.SX32 R7, R13, UR9, 0x1, P2 ;  /* 0x000000090d077c11 */ /* 0x000fe400090f0eff */
[----:B------:R-:W-:-:S05]  /*04a0*/  SEL R17, R8, 0x2a, !P0 ;  /* 0x0000002a08117807 */ /* 0x000fca0004000000 */
[----:B------:R4:W-:Y:S02]  /*04b0*/  STG.E.U8 desc[UR6][R6.64], R17 ;  /* 0x0000001106007986 */ /* 0x0009e4000c101106 */
.L_x_8:
[----:B------:R-:W-:Y:S05]  /*04c0*/  BSYNC.RECONVERGENT B0 ;  /* 0x0000000000007941 */ /* 0x000fea0003800200 */
.L_x_7:
[----:B------:R-:W-:Y:S02]  /*04d0*/  VIADD R18, R18, 0x4 ;  /* 0x0000000412127836 */ /* 0x000fe40000000000 */
[----:B01234-:R-:W-:Y:S02]  /*04e0*/  IMAD.MOV.U32 R6, RZ, RZ, R4 ;  /* 0x000000ffff067224 */ /* 0x01ffe400078e0004 */
[----:B------:R-:W-:Y:S01]  /*04f0*/  VIADD R12, R12, 0x4 ;  /* 0x000000040c0c7836 */ /* 0x000fe20000000000 */
[----:B------:R-:W-:Y:S01]  /*0500*/  ISETP.NE.AND P1, PT, R18, RZ, PT ;  /* 0x000000ff1200720c */ /* 0x000fe20003f25270 */
[----:B------:R-:W-:Y:S02]  /*0510*/  VIADD R14, R14, 0xfffffffc ;  /* 0xfffffffc0e0e7836 */ /* 0x000fe40000000000 */
[----:B------:R-:W-:Y:S02]  /*0520*/  VIADD R16, R16, 0x4 ;  /* 0x0000000410107836 */ /* 0x000fe40000000000 */
[----:B------:R-:W-:-:S02]  /*0530*/  IMAD R9, R6, 0x4, R9 ;  /* 0x0000000406097824 */ /* 0x000fc400078e0209 */
[C---:B------:R-:W-:Y:S02]  /*0540*/  IMAD R11, R6.reuse, 0x4, R11 ;  /* 0x00000004060b7824 */ /* 0x040fe400078e020b */
[C---:B------:R-:W-:Y:S02]  /*0550*/  IMAD R13, R6.reuse, 0x4, R13 ;  /* 0x00000004060d7824 */ /* 0x040fe400078e020d */
[----:B------:R-:W-:Y:S02]  /*0560*/  IMAD R15, R6, 0x4, R15 ;  /* 0x00000004060f7824 */ /* 0x000fe400078e020f */
[----:B------:R-:W-:Y:S05]  /*0570*/  @P1 BRA `(.L_x_9) ;  /* 0xfffffffc00181947 */ /* 0x000fea000383ffff */
.L_x_0:
[----:B------:R-:W-:-:S13]  /*0580*/  ISETP.NE.AND P1, PT, R10, RZ, PT ;  /* 0x000000ff0a00720c */ /* 0x000fda0003f25270 */
[----:B------:R-:W-:Y:S05]  /*0590*/  @!P1 EXIT ;  /* 0x000000000000994d */ /* 0x000fea0003800000 */
[----:B------:R-:W-:-:S13]  /*05a0*/  ISETP.NE.AND P1, PT, R10, 0x1, PT ;  /* 0x000000010a00780c */ /* 0x000fda0003f25270 */
[----:B------:R-:W-:Y:S05]  /*05b0*/  @!P1 BRA `(.L_x_10) ;  /* 0x0000000000789947 */ /* 0x000fea0003800000 */
[----:B------:R-:W-:Y:S01]  /*05c0*/  IMAD R7, R0, R6, R3 ;  /* 0x0000000600077224 */ /* 0x000fe200078e0203 */
[----:B------:R-:W-:Y:S03]  /*05d0*/  BSSY.RECONVERGENT B0, `(.L_x_11) ;  /* 0x000000f000007945 */ /* 0x000fe60003800200 */
[C---:B------:R-:W-:Y:S01]  /*05e0*/  IMAD.IADD R11, R7.reuse, 0x1, R6 ;  /* 0x00000001070b7824 */ /* 0x040fe200078e0206 */
[----:B------:R-:W-:-:S04]  /*05f0*/  ISETP.GE.AND P1, PT, R7, R2, PT ;  /* 0x000000020700720c */ /* 0x000fc80003f26270 */
[----:B------:R-:W-:-:S09]  /*0600*/  ISETP.GE.AND P3, PT, R11, R2, PT ;  /* 0x000000020b00720c */ /* 0x000fd20003f66270 */
[----:B------:R-:W-:Y:S05]  /*0610*/  @P1 BRA `(.L_x_12) ;  /* 0x0000000000281947 */ /* 0x000fea0003800000 */
[----:B------:R-:W0:Y:S01]  /*0620*/  LDCU.64 UR4, c[0x0][0x380] ;  /* 0x00007000ff0477ac */ /* 0x000e220008000a00 */
[----:B------:R-:W-:Y:S01]  /*0630*/  IMAD.MOV.U32 R4, RZ, RZ, 0x2a ;  /* 0x0000002aff047424 */ /* 0x000fe200078e00ff */
[C---:B------:R-:W-:Y:S02]  /*0640*/  ISETP.NE.AND P2, PT, R0.reuse, R5, PT ;  /* 0x000000050000720c */ /* 0x040fe40003f45270 */
[----:B------:R-:W-:Y:S02]  /*0650*/  ISETP.NE.AND P1, PT, R0, RZ, PT ;  /* 0x000000ff0000720c */ /* 0x000fe40003f25270 */
[----:B------:R-:W-:-:S04]  /*0660*/  SEL R4, R4, 0x20, !P2 ;  /* 0x0000002004047807 */ /* 0x000fc80005000000 */
[----:B------:R-:W-:Y:S02]  /*0670*/  SEL R4, R4, 0x2a, P1 ;  /* 0x0000002a04047807 */ /* 0x000fe40000800000 */
[----:B0-----:R-:W-:-:S04]  /*0680*/  IADD3 R8, P2, PT, R7, UR4, RZ ;  /* 0x0000000407087c10 */ /* 0x001fc8000ff5e0ff */
[----:B------:R-:W-:Y:S02]  /*0690*/  LEA.HI.X.SX32 R9, R7, UR5, 0x1, P2 ;  /* 0x0000000507097c11 */ /* 0x000fe400090f0eff */
[----:B------:R-:W-:-:S05]  /*06a0*/  SEL R7, R4, 0x2a, !P0 ;  /* 0x0000002a04077807 */ /* 0x000fca0004000000 */
[----:B------:R0:W-:Y:S02]  /*06b0*/  STG.E.U8 desc[UR6][R8.64], R7 ;  /* 0x0000000708007986 */ /* 0x0001e4000c101106 */
.L_x_12:
[----:B------:R-:W-:Y:S05]  /*06c0*/  BSYNC.RECONVERGENT B0 ;  /* 0x0000000000007941 */ /* 0x000fea0003800200 */
.L_x_11:
[----:B------:R-:W-:Y:S04]  /*06d0*/  BSSY.RECONVERGENT B0, `(.L_x_13) ;  /* 0x000000b000007945 */ /* 0x000fe80003800200 */
[----:B------:R-:W-:Y:S05]  /*06e0*/  @P3 BRA `(.L_x_14) ;  /* 0x0000000000243947 */ /* 0x000fea0003800000 */
[----:B------:R-:W1:Y:S01]  /*06f0*/  LDCU.64 UR4, c[0x0][0x380] ;  /* 0x00007000ff0477ac */ /* 0x000e620008000a00 */
[----:B0-----:R-:W-:Y:S02]  /*0700*/  VIADD R7, R6, 0xfffffffe ;  /* 0xfffffffe06077836 */ /* 0x001fe40000000000 */
[----:B------:R-:W-:-:S03]  /*0710*/  IMAD.MOV.U32 R4, RZ, RZ, 0x2a ;  /* 0x0000002aff047424 */ /* 0x000fc600078e00ff */
[----:B------:R-:W-:-:S04]  /*0720*/  ISETP.NE.AND P1, PT, R0, R7, PT ;  /* 0x000000070000720c */ /* 0x000fc80003f25270 */
[----:B------:R-:W-:-:S04]  /*0730*/  SEL R4, R4, 0x20, !P1 ;  /* 0x0000002004047807 */ /* 0x000fc80004800000 */
[----:B------:R-:W-:Y:S02]  /*0740*/  SEL R7, R4, 0x2a, !P0 ;  /* 0x0000002a04077807 */ /* 0x000fe40004000000 */
[----:B-1----:R-:W-:-:S04]  /*0750*/  IADD3 R8, P2, PT, R11, UR4, RZ ;  /* 0x000000040b087c10 */ /* 0x002fc8000ff5e0ff */
[----:B------:R-:W-:-:S05]  /*0760*/  LEA.HI.X.SX32 R9, R11, UR5, 0x1, P2 ;  /* 0x000000050b097c11 */ /* 0x000fca00090f0eff */
[----:B------:R1:W-:Y:S04]  /*0770*/  STG.E.U8 desc[UR6][R8.64], R7 ;  /* 0x0000000708007986 */ /* 0x0003e8000c101106 */
.L_x_14:
[----:B------:R-:W-:Y:S05]  /*0780*/  BSYNC.RECONVERGENT B0 ;  /* 0x0000000000007941 */ /* 0x000fea0003800200 */
.L_x_13:
[----:B------:R-:W-:-:S07]  /*0790*/  VIADD R0, R0, 0x2 ;  /* 0x0000000200007836 */ /* 0x000fce0000000000 */
.L_x_10:
[----:B------:R-:W-:-:S04]  /*07a0*/  LOP3.LUT R4, R6, 0x1, RZ, 0xc0, !PT ;  /* 0x0000000106047812 */ /* 0x000fc800078ec0ff */
[----:B------:R-:W-:-:S13]  /*07b0*/  ISETP.NE.U32.AND P1, PT, R4, 0x1, PT ;  /* 0x000000010400780c */ /* 0x000fda0003f25070 */
[----:B------:R-:W-:Y:S05]  /*07c0*/  @P1 EXIT ;  /* 0x000000000000194d */ /* 0x000fea0003800000 */
[----:B------:R-:W-:-:S05]  /*07d0*/  IMAD R3, R0, R6, R3 ;  /* 0x0000000600037224 */ /* 0x000fca00078e0203 */
[----:B------:R-:W-:-:S13]  /*07e0*/  ISETP.GE.AND P1, PT, R3, R2, PT ;  /* 0x000000020300720c */ /* 0x000fda0003f26270 */
[----:B------:R-:W-:Y:S05]  /*07f0*/  @P1 EXIT ;  /* 0x000000000000194d */ /* 0x000fea0003800000 */
[----:B------:R-:W2:Y:S01]  /*0800*/  LDCU.64 UR4, c[0x0][0x380] ;  /* 0x00007000ff0477ac */ /* 0x000ea20008000a00 */
[----:B------:R-:W-:Y:S01]  /*0810*/  IMAD.MOV.U32 R2, RZ, RZ, 0x2a ;  /* 0x0000002aff027424 */ /* 0x000fe200078e00ff */
[C---:B------:R-:W-:Y:S02]  /*0820*/  ISETP.NE.AND P2, PT, R0.reuse, R5, PT ;  /* 0x000000050000720c */ /* 0x040fe40003f45270 */
[----:B------:R-:W-:Y:S02]  /*0830*/  ISETP.NE.AND P1, PT, R0, RZ, PT ;  /* 0x000000ff0000720c */ /* 0x000fe40003f25270 */
[----:B------:R-:W-:-:S04]  /*0840*/  SEL R0, R2, 0x20, !P2 ;  /* 0x0000002002007807 */ /* 0x000fc80005000000 */
[----:B------:R-:W-:-:S04]  /*0850*/  SEL R0, R0, 0x2a, P1 ;  /* 0x0000002a00007807 */ /* 0x000fc80000800000 */
[----:B------:R-:W-:Y:S02]  /*0860*/  SEL R5, R0, 0x2a, !P0 ;  /* 0x0000002a00057807 */ /* 0x000fe40004000000 */
[----:B--2---:R-:W-:-:S04]  /*0870*/  IADD3 R2, P2, PT, R3, UR4, RZ ;  /* 0x0000000403027c10 */ /* 0x004fc8000ff5e0ff */
[----:B------:R-:W-:-:S05]  /*0880*/  LEA.HI.X.SX32 R3, R3, UR5, 0x1, P2 ;  /* 0x0000000503037c11 */ /* 0x000fca00090f0eff */
[----:B------:R-:W-:Y:S01]  /*0890*/  STG.E.U8 desc[UR6][R2.64], R5 ;  /* 0x0000000502007986 */ /* 0x000fe2000c101106 */
[----:B------:R-:W-:Y:S05]  /*08a0*/  EXIT ;  /* 0x000000000000794d */ /* 0x000fea0003800000 */
.L_x_15:
[----:B------:R-:W-:-:S00]  /*08b0*/  BRA `(.L_x_15) ;  /* 0xfffffffc00fc7947 */ /* 0x000fc0000383ffff */
[----:B------:R-:W-:-:S00]  /*08c0*/  NOP ;  /* 0x0000000000007918 */ /* 0x000fc00000000000 */
        /* <DEDUP_REMOVED lines=11> */
.L_x_16:


//--------------------- .nv.shared.reserved.0     --------------------------
	.section	.nv.shared.reserved.0,"aw",@nobits
	.weak		__nv_reservedSMEM_offset_0_alias
	.size		__nv_reservedSMEM_offset_0_alias, 0, 64
	.other		__nv_reservedSMEM_offset_0_alias,@"STO_CUDA_RESERVED_SHARED STV_DEFAULT"
__nv_reservedSMEM_offset_0_alias:
	.zero		0
	.zero		64


//--------------------- .nv.constant0._Z10drawSquarePci --------------------------
	.section	.nv.constant0._Z10drawSquarePci,"a",@progbits
	.sectionflags	@""
	.align	4
.nv.constant0._Z10drawSquarePci:
	.zero		908


//--------------------- SYMBOLS --------------------------

	.type		.nv.reservedSmem.offset0,@object
	.size		.nv.reservedSmem.offset0,0x4
